	.headerflags	@"EF_CUDA_TEXMODE_UNIFIED EF_CUDA_64BIT_ADDRESS EF_CUDA_SM80 EF_CUDA_VIRTUAL_SM(EF_CUDA_SM80)"
	.elftype	@"ET_EXEC"


//--------------------- .nv.info                  --------------------------
	.section	.nv.info,"",@"SHT_CUDA_INFO"
	.align	4


	//----- nvinfo : EIATTR_REGCOUNT
	.align		4
        /*0000*/ 	.byte	0x04, 0x2f
        /*0002*/ 	.short	(.L_2 - .L_1)
	.align		4
.L_1:
        /*0004*/ 	.word	index@(triton_)
        /*0008*/ 	.word	0x00000015


	//----- nvinfo : EIATTR_MIN_STACK_SIZE
	.align		4
.L_2:
        /*000c*/ 	.byte	0x04, 0x12
        /*000e*/ 	.short	(.L_4 - .L_3)
	.align		4
.L_3:
        /*0010*/ 	.word	index@(triton_)
        /*0014*/ 	.word	0x00000000


	//----- nvinfo : EIATTR_FRAME_SIZE
	.align		4
.L_4:
        /*0018*/ 	.byte	0x04, 0x11
        /*001a*/ 	.short	(.L_6 - .L_5)
	.align		4
.L_5:
        /*001c*/ 	.word	index@(triton_)
        /*0020*/ 	.word	0x00000000


	//----- nvinfo : EIATTR_MIN_STACK_SIZE
	.align		4
.L_6:
        /*0024*/ 	.byte	0x04, 0x12
        /*0026*/ 	.short	(.L_8 - .L_7)
	.align		4
.L_7:
        /*0028*/ 	.word	index@(triton_)
        /*002c*/ 	.word	0x00000000
.L_8:


//--------------------- .nv.info.triton_          --------------------------
	.section	.nv.info.triton_,"",@"SHT_CUDA_INFO"
	.sectionflags	@""
	.align	4


	//----- nvinfo : EIATTR_CUDA_API_VERSION
	.align		4
        /*0000*/ 	.byte	0x04, 0x37
        /*0002*/ 	.short	(.L_10 - .L_9)
.L_9:
        /*0004*/ 	.word	0x0000007c


	//----- nvinfo : EIATTR_SW2861232_WAR
	.align		4
.L_10:
        /*0008*/ 	.byte	0x01, 0x35
	.zero		2


	//----- nvinfo : EIATTR_PARAM_CBANK
	.align		4
        /*000c*/ 	.byte	0x04, 0x0a
        /*000e*/ 	.short	(.L_12 - .L_11)
	.align		4
.L_11:
        /*0010*/ 	.word	index@(.nv.constant0.triton_)
        /*0014*/ 	.short	0x0160
        /*0016*/ 	.short	0x0030


	//----- nvinfo : EIATTR_CBANK_PARAM_SIZE
	.align		4
.L_12:
        /*0018*/ 	.byte	0x03, 0x19
        /*001a*/ 	.short	0x0030


	//----- nvinfo : EIATTR_KPARAM_INFO
	.align		4
        /*001c*/ 	.byte	0x04, 0x17
        /*001e*/ 	.short	(.L_14 - .L_13)
.L_13:
        /*0020*/ 	.word	0x00000000
        /*0024*/ 	.short	0x0006
        /*0026*/ 	.short	0x002c
        /*0028*/ 	.byte	0x00, 0xf0, 0x11, 0x00


	//----- nvinfo : EIATTR_KPARAM_INFO
	.align		4
.L_14:
        /*002c*/ 	.byte	0x04, 0x17
        /*002e*/ 	.short	(.L_16 - .L_15)
.L_15:
        /*0030*/ 	.word	0x00000000
        /*0034*/ 	.short	0x0005
        /*0036*/ 	.short	0x0028
        /*0038*/ 	.byte	0x00, 0xf0, 0x11, 0x00


	//----- nvinfo : EIATTR_KPARAM_INFO
	.align		4
.L_16:
        /*003c*/ 	.byte	0x04, 0x17
        /*003e*/ 	.short	(.L_18 - .L_17)
.L_17:
        /*0040*/ 	.word	0x00000000
        /*0044*/ 	.short	0x0004
        /*0046*/ 	.short	0x0020
        /*0048*/ 	.byte	0x00, 0xf0, 0x21, 0x00


	//----- nvinfo : EIATTR_KPARAM_INFO
	.align		4
.L_18:
        /*004c*/ 	.byte	0x04, 0x17
        /*004e*/ 	.short	(.L_20 - .L_19)
.L_19:
        /*0050*/ 	.word	0x00000000
        /*0054*/ 	.short	0x0003
        /*0056*/ 	.short	0x0018
        /*0058*/ 	.byte	0x00, 0xf0, 0x21, 0x00


	//----- nvinfo : EIATTR_KPARAM_INFO
	.align		4
.L_20:
        /*005c*/ 	.byte	0x04, 0x17
        /*005e*/ 	.short	(.L_22 - .L_21)
.L_21:
        /*0060*/ 	.word	0x00000000
        /*0064*/ 	.short	0x0002
        /*0066*/ 	.short	0x0010
        /*0068*/ 	.byte	0x00, 0xf0, 0x21, 0x00


	//----- nvinfo : EIATTR_KPARAM_INFO
	.align		4
.L_22:
        /*006c*/ 	.byte	0x04, 0x17
        /*006e*/ 	.short	(.L_24 - .L_23)
.L_23:
        /*0070*/ 	.word	0x00000000
        /*0074*/ 	.short	0x0001
        /*0076*/ 	.short	0x0008
        /*0078*/ 	.byte	0x00, 0xf0, 0x21, 0x00


	//----- nvinfo : EIATTR_KPARAM_INFO
	.align		4
.L_24:
        /*007c*/ 	.byte	0x04, 0x17
        /*007e*/ 	.short	(.L_26 - .L_25)
.L_25:
        /*0080*/ 	.word	0x00000000
        /*0084*/ 	.short	0x0000
        /*0086*/ 	.short	0x0000
        /*0088*/ 	.byte	0x00, 0xf0, 0x21, 0x00


	//----- nvinfo : EIATTR_MAXREG_COUNT
	.align		4
.L_26:
        /*008c*/ 	.byte	0x03, 0x1b
        /*008e*/ 	.short	0x0080


	//----- nvinfo : EIATTR_COOP_GROUP_MASK_REGIDS
	.align		4
        /*0090*/ 	.byte	0x04, 0x29
        /*0092*/ 	.short	(.L_28 - .L_27)


	//   ....[0]....
.L_27:
        /*0094*/ 	.word	0xffffffff


	//   ....[1]....
        /*0098*/ 	.word	0xffffffff


	//   ....[2]....
        /*009c*/ 	.word	0xffffffff


	//   ....[3]....
        /*00a0*/ 	.word	0xffffffff


	//   ....[4]....
        /*00a4*/ 	.word	0xffffffff


	//   ....[5]....
        /*00a8*/ 	.word	0xffffffff


	//   ....[6]....
        /*00ac*/ 	.word	0xffffffff


	//   ....[7]....
        /*00b0*/ 	.word	0xffffffff


	//   ....[8]....
        /*00b4*/ 	.word	0xffffffff


	//----- nvinfo : EIATTR_COOP_GROUP_INSTR_OFFSETS
	.align		4
.L_28:
        /*00b8*/ 	.byte	0x04, 0x28
        /*00ba*/ 	.short	(.L_30 - .L_29)


	//   ....[0]....
.L_29:
        /*00bc*/ 	.word	0x00000220


	//   ....[1]....
        /*00c0*/ 	.word	0x00000250


	//   ....[2]....
        /*00c4*/ 	.word	0x00000280


	//   ....[3]....
        /*00c8*/ 	.word	0x000002a0


	//   ....[4]....
        /*00cc*/ 	.word	0x000002c0


	//   ....[5]....
        /*00d0*/ 	.word	0x00000330


	//   ....[6]....
        /*00d4*/ 	.word	0x00000350


	//   ....[7]....
        /*00d8*/ 	.word	0x00000380


	//   ....[8]....
        /*00dc*/ 	.word	0x000003a0


	//----- nvinfo : EIATTR_EXIT_INSTR_OFFSETS
	.align		4
.L_30:
        /*00e0*/ 	.byte	0x04, 0x1c
        /*00e2*/ 	.short	(.L_32 - .L_31)


	//   ....[0]....
.L_31:
        /*00e4*/ 	.word	0x000006d0


	//----- nvinfo : EIATTR_MAX_THREADS
	.align		4
.L_32:
        /*00e8*/ 	.byte	0x04, 0x05
        /*00ea*/ 	.short	(.L_34 - .L_33)
.L_33:
        /*00ec*/ 	.word	0x00000200
        /*00f0*/ 	.word	0x00000001
        /*00f4*/ 	.word	0x00000001
.L_34:


//--------------------- .nv.callgraph             --------------------------
	.section	.nv.callgraph,"",@"SHT_CUDA_CALLGRAPH"
	.align	4
	.sectionentsize	8
	.align		4
        /*0000*/ 	.word	0x00000000
	.align		4
        /*0004*/ 	.word	0xffffffff
	.align		4
        /*0008*/ 	.word	0x00000000
	.align		4
        /*000c*/ 	.word	0xfffffffe
	.align		4
        /*0010*/ 	.word	0x00000000
	.align		4
        /*0014*/ 	.word	0xfffffffd
	.align		4
        /*0018*/ 	.word	0x00000000
	.align		4
        /*001c*/ 	.word	0xfffffffc


//--------------------- .nv.rel.action            --------------------------
	.section	.nv.rel.action,"",@"SHT_CUDA_RELOCINFO"
	.align	8
	.sectionentsize	8
        /*0000*/ 	.byte	0x73, 0x00, 0x00, 0x00, 0x00, 0x00, 0x00, 0x00, 0x00, 0x00, 0x00, 0x11, 0x25, 0x00, 0x05, 0x36


//--------------------- .nv.constant4             --------------------------
	.section	.nv.constant4,"a",@progbits
	.align	8
	.align		8
.nv.constant4:
        /*0000*/ 	.dword	_$_str


//--------------------- .nv.constant0.triton_     --------------------------
	.section	.nv.constant0.triton_,"a",@progbits
	.sectionflags	@""
	.align	4
.nv.constant0.triton_:
	.zero		400


//--------------------- .text.triton_             --------------------------
	.section	.text.triton_,"ax",@progbits
	.sectionflags	@"SHF_BARRIERS=1"
	.sectioninfo	@"SHI_REGISTERS=21"
	.align	128
        .global         triton_
        .type           triton_,@function
        .size           triton_,(.L_x_1 - triton_)
        .other          triton_,@"STO_CUDA_ENTRY STV_DEFAULT"
triton_:
.text.triton_:
[----:B------:R-:W-:Y:S02]  /*0000*/  MOV R1, c[0x0][0x28] ;  /* 0x00000a0000017a02 */ /* 0x000fe40000000f00 */
[----:B------:R-:W0:Y:S01]  /*0010*/  S2R R8, SR_TID.X ;  /* 0x0000000000087919 */ /* 0x000e220000002100 */
[----:B------:R-:W-:Y:S01]  /*0020*/  HFMA2.MMA R0, -RZ, RZ, 0, 1.1920928955078125e-07 ;  /* 0x00000002ff007435 */ /* 0x000fe200000001ff */
[----:B------:R-:W-:Y:S02]  /*0030*/  ULDC.64 UR4, c[0x0][0x118] ;  /* 0x0000460000047ab9 */ /* 0x000fe40000000a00 */
[----:B------:R-:W1:Y:S01]  /*0040*/  S2R R12, SR_CTAID.X ;  /* 0x00000000000c7919 */ /* 0x000e620000002500 */
[----:B0-----:R-:W-:-:S04]  /*0050*/  SHF.L.U32 R13, R8, 0x2, RZ ;  /* 0x00000002080d7819 */ /* 0x001fc800000006ff */
[----:B------:R-:W-:-:S04]  /*0060*/  LOP3.LUT R13, R13, 0x7fc, RZ, 0xc0, !PT ;  /* 0x000007fc0d0d7812 */ /* 0x000fc800078ec0ff */
[----:B-1----:R-:W-:-:S05]  /*0070*/  LEA R9, R12, R13, 0xb ;  /* 0x0000000d0c097211 */ /* 0x002fca00078e58ff */
[----:B------:R-:W-:-:S04]  /*0080*/  IMAD.WIDE R4, R9, R0, c[0x0][0x168] ;  /* 0x00005a0009047625 */ /* 0x000fc800078e0200 */
[----:B------:R-:W-:Y:S01]  /*0090*/  IMAD.WIDE R2, R9, R0, c[0x0][0x170] ;  /* 0x00005c0009027625 */ /* 0x000fe200078e0200 */
[----:B------:R-:W2:Y:S04]  /*00a0*/  LDG.E.EL.64 R10, [R4.64] ;  /* 0x00000004040a7981 */ /* 0x000ea8000c2e1b00 */
[----:B------:R-:W3:Y:S01]  /*00b0*/  LDG.E.EL.64 R6, [R2.64] ;  /* 0x0000000402067981 */ /* 0x000ee2000c2e1b00 */
[C---:B------:R-:W-:Y:S02]  /*00c0*/  LOP3.LUT P0, RZ, R8.reuse, 0x1f, RZ, 0xc0, !PT ;  /* 0x0000001f08ff7812 */ /* 0x040fe4000780c0ff */
[----:B------:R-:W-:Y:S02]  /*00d0*/  ISETP.GE.AND P1, PT, R8, 0x10, PT ;  /* 0x000000100800780c */ /* 0x000fe40003f26270 */
[----:B--2---:R-:W-:-:S02]  /*00e0*/  PRMT R15, R10, 0x7632, R15 ;  /* 0x000076320a0f7816 */ /* 0x004fc4000000000f */
[----:B------:R-:W-:Y:S02]  /*00f0*/  SHF.L.U32 R10, R10, 0x10, RZ ;  /* 0x000000100a0a7819 */ /* 0x000fe400000006ff */
[C---:B---3--:R-:W-:Y:S01]  /*0100*/  PRMT R16, R6.reuse, 0x7632, R16 ;  /* 0x0000763206107816 */ /* 0x048fe20000000010 */
[----:B------:R-:W-:Y:S01]  /*0110*/  IMAD.U32 R15, R15, 0x10000, RZ ;  /* 0x000100000f0f7824 */ /* 0x000fe200078e00ff */
[----:B------:R-:W-:Y:S02]  /*0120*/  SHF.L.U32 R17, R6, 0x10, RZ ;  /* 0x0000001006117819 */ /* 0x000fe400000006ff */
[----:B------:R-:W-:Y:S02]  /*0130*/  SHF.L.U32 R16, R16, 0x10, RZ ;  /* 0x0000001010107819 */ /* 0x000fe400000006ff */
[C---:B------:R-:W-:Y:S01]  /*0140*/  PRMT R6, R11.reuse, 0x7632, R6 ;  /* 0x000076320b067816 */ /* 0x040fe20000000006 */
[----:B------:R-:W-:Y:S02]  /*0150*/  IMAD.U32 R11, R11, 0x10000, RZ ;  /* 0x000100000b0b7824 */ /* 0x000fe400078e00ff */
[----:B------:R-:W-:Y:S01]  /*0160*/  FADD R18, R15, R16 ;  /* 0x000000100f127221 */ /* 0x000fe20000000000 */
[C---:B------:R-:W-:Y:S01]  /*0170*/  PRMT R15, R7.reuse, 0x7632, R15 ;  /* 0x00007632070f7816 */ /* 0x040fe2000000000f */
[----:B------:R-:W-:Y:S01]  /*0180*/  FADD R10, R10, R17 ;  /* 0x000000110a0a7221 */ /* 0x000fe20000000000 */
[----:B------:R-:W-:Y:S01]  /*0190*/  SHF.L.U32 R16, R7, 0x10, RZ ;  /* 0x0000001007107819 */ /* 0x000fe200000006ff */
[----:B------:R-:W-:Y:S01]  /*01a0*/  FMUL R7, R18, R18 ;  /* 0x0000001212077220 */ /* 0x000fe20000400000 */
[----:B------:R-:W-:-:S02]  /*01b0*/  SHF.L.U32 R6, R6, 0x10, RZ ;  /* 0x0000001006067819 */ /* 0x000fc400000006ff */
[----:B------:R-:W-:Y:S01]  /*01c0*/  SHF.L.U32 R15, R15, 0x10, RZ ;  /* 0x000000100f0f7819 */ /* 0x000fe200000006ff */
[----:B------:R-:W-:Y:S02]  /*01d0*/  FADD R11, R11, R16 ;  /* 0x000000100b0b7221 */ /* 0x000fe40000000000 */
[----:B------:R-:W-:Y:S02]  /*01e0*/  FFMA R10, R10, R10, R7 ;  /* 0x0000000a0a0a7223 */ /* 0x000fe40000000007 */
[----:B------:R-:W-:Y:S02]  /*01f0*/  FADD R6, R6, R15 ;  /* 0x0000000f06067221 */ /* 0x000fe40000000000 */
[----:B------:R-:W-:-:S04]  /*0200*/  FFMA R11, R11, R11, R10 ;  /* 0x0000000b0b0b7223 */ /* 0x000fc8000000000a */
[----:B------:R-:W-:-:S05]  /*0210*/  FFMA R11, R6, R6, R11 ;  /* 0x00000006060b7223 */ /* 0x000fca000000000b */
[----:B------:R-:W0:Y:S02]  /*0220*/  SHFL.BFLY PT, R6, R11, 0x10, 0x1f ;  /* 0x0e001f000b067f89 */ /* 0x000e2400000e0000 */
[----:B0-----:R-:W-:Y:S01]  /*0230*/  FADD R6, R11, R6 ;  /* 0x000000060b067221 */ /* 0x001fe20000000000 */
[----:B------:R-:W-:-:S04]  /*0240*/  SHF.R.U32.HI R11, RZ, 0x3, R8 ;  /* 0x00000003ff0b7819 */ /* 0x000fc80000011608 */
[----:B------:R-:W0:Y:S01]  /*0250*/  SHFL.BFLY PT, R7, R6, 0x8, 0x1f ;  /* 0x0d001f0006077f89 */ /* 0x000e2200000e0000 */
[----:B------:R-:W-:Y:S01]  /*0260*/  LOP3.LUT R11, R11, 0x3c, RZ, 0xc0, !PT ;  /* 0x0000003c0b0b7812 */ /* 0x000fe200078ec0ff */
[----:B0-----:R-:W-:-:S05]  /*0270*/  FADD R7, R6, R7 ;  /* 0x0000000706077221 */ /* 0x001fca0000000000 */
[----:B------:R-:W0:Y:S02]  /*0280*/  SHFL.BFLY PT, R10, R7, 0x4, 0x1f ;  /* 0x0c801f00070a7f89 */ /* 0x000e2400000e0000 */
[----:B0-----:R-:W-:-:S05]  /*0290*/  FADD R10, R7, R10 ;  /* 0x0000000a070a7221 */ /* 0x001fca0000000000 */
[----:B------:R-:W0:Y:S02]  /*02a0*/  SHFL.BFLY PT, R15, R10, 0x2, 0x1f ;  /* 0x0c401f000a0f7f89 */ /* 0x000e2400000e0000 */
[----:B0-----:R-:W-:-:S05]  /*02b0*/  FADD R15, R10, R15 ;  /* 0x0000000f0a0f7221 */ /* 0x001fca0000000000 */
[----:B------:R-:W0:Y:S02]  /*02c0*/  SHFL.BFLY PT, R16, R15, 0x1, 0x1f ;  /* 0x0c201f000f107f89 */ /* 0x000e2400000e0000 */
[----:B0-----:R-:W-:-:S05]  /*02d0*/  FADD R16, R15, R16 ;  /* 0x000000100f107221 */ /* 0x001fca0000000000 */
[----:B------:R-:W-:Y:S04]  /*02e0*/  @!P0 STS [R11], R16 ;  /* 0x000000100b008388 */ /* 0x000fe80000000800 */
[----:B------:R-:W-:Y:S01]  /*02f0*/  BAR.SYNC.DEFER_BLOCKING 0x0 ;  /* 0x0000000000007b1d */ /* 0x000fe20000010000 */
[----:B------:R-:W-:-:S04]  /*0300*/  LOP3.LUT P0, RZ, R8, 0xf, RZ, 0xc0, !PT ;  /* 0x0000000f08ff7812 */ /* 0x000fc8000780c0ff */
[----:B------:R-:W-:Y:S01]  /*0310*/  ISETP.LT.AND P0, PT, R8, 0x10, !P0 ;  /* 0x000000100800780c */ /* 0x000fe20004701270 */
[----:B------:R-:W0:Y:S04]  /*0320*/  @!P1 LDS R14, [R8.X4] ;  /* 0x00000000080e9984 */ /* 0x000e280000004800 */
[----:B0-----:R-:W0:Y:S02]  /*0330*/  SHFL.BFLY PT, R7, R14, 0x8, 0x1f ;  /* 0x0d001f000e077f89 */ /* 0x001e2400000e0000 */
[----:B0-----:R-:W-:-:S05]  /*0340*/  FADD R7, R14, R7 ;  /* 0x000000070e077221 */ /* 0x001fca0000000000 */
[----:B------:R-:W0:Y:S02]  /*0350*/  SHFL.BFLY PT, R6, R7, 0x4, 0x1f ;  /* 0x0c801f0007067f89 */ /* 0x000e2400000e0000 */
[----:B0-----:R-:W-:Y:S02]  /*0360*/  FADD R6, R7, R6 ;  /* 0x0000000607067221 */ /* 0x001fe40000000000 */
[----:B------:R-:W-:-:S03]  /*0370*/  IMAD.MOV.U32 R7, RZ, RZ, 0x3a000000 ;  /* 0x3a000000ff077424 */ /* 0x000fc600078e00ff */
[----:B------:R-:W0:Y:S02]  /*0380*/  SHFL.BFLY PT, R15, R6, 0x2, 0x1f ;  /* 0x0c401f00060f7f89 */ /* 0x000e2400000e0000 */
[----:B0-----:R-:W-:-:S05]  /*0390*/  FADD R15, R6, R15 ;  /* 0x0000000f060f7221 */ /* 0x001fca0000000000 */
[----:B------:R-:W0:Y:S02]  /*03a0*/  SHFL.BFLY PT, R10, R15, 0x1, 0x1f ;  /* 0x0c201f000f0a7f89 */ /* 0x000e2400000e0000 */
[----:B0-----:R-:W-:Y:S01]  /*03b0*/  FADD R11, R15, R10 ;  /* 0x0000000a0f0b7221 */ /* 0x001fe20000000000 */
[----:B------:R-:W-:-:S04]  /*03c0*/  HFMA2.MMA R15, -RZ, RZ, 0, 2.384185791015625e-07 ;  /* 0x00000004ff0f7435 */ /* 0x000fc800000001ff */
[----:B------:R-:W-:Y:S04]  /*03d0*/  @P0 STS [R8.X4], R11 ;  /* 0x0000000b08000388 */ /* 0x000fe80000004800 */
[----:B------:R-:W-:Y:S01]  /*03e0*/  BAR.SYNC.DEFER_BLOCKING 0x0 ;  /* 0x0000000000007b1d */ /* 0x000fe20000010000 */
[----:B------:R-:W-:Y:S01]  /*03f0*/  LOP3.LUT P0, RZ, R8, 0x1ff, RZ, 0xc0, !PT ;  /* 0x000001ff08ff7812 */ /* 0x000fe2000780c0ff */
[----:B------:R-:W-:-:S04]  /*0400*/  IMAD.WIDE R14, R12, R15, c[0x0][0x160] ;  /* 0x000058000c0e7625 */ /* 0x000fc800078e020f */
[----:B------:R-:W0:Y:S02]  /*0410*/  LDS R10, [RZ] ;  /* 0x00000000ff0a7984 */ /* 0x000e240000000800 */
[----:B0-----:R-:W-:-:S06]  /*0420*/  FFMA R10, R10, R7, 9.9999997473787516356e-06 ;  /* 0x3727c5ac0a0a7423 */ /* 0x001fcc0000000007 */
[----:B------:R-:W0:Y:S01]  /*0430*/  MUFU.RSQ R10, R10 ;  /* 0x0000000a000a7308 */ /* 0x000e220000001400 */
[----:B------:R-:W-:Y:S06]  /*0440*/  BAR.SYNC.DEFER_BLOCKING 0x0 ;  /* 0x0000000000007b1d */ /* 0x000fec0000010000 */
[----:B------:R-:W-:Y:S01]  /*0450*/  BAR.SYNC.DEFER_BLOCKING 0x0 ;  /* 0x0000000000007b1d */ /* 0x000fe20000010000 */
[----:B------:R-:W-:-:S05]  /*0460*/  IMAD.WIDE.U32 R6, R13, R0, c[0x0][0x178] ;  /* 0x00005e000d067625 */ /* 0x000fca00078e0000 */
[----:B0-----:R0:W-:Y:S04]  /*0470*/  @!P0 STG.E [R14.64], R10 ;  /* 0x0000000a0e008986 */ /* 0x0011e8000c101904 */
[----:B------:R-:W2:Y:S04]  /*0480*/  LDG.E.EF.64 R4, [R4.64] ;  /* 0x0000000404047981 */ /* 0x000ea8000c0e1b00 */
[----:B------:R-:W3:Y:S04]  /*0490*/  LDG.E.EF.64 R2, [R2.64] ;  /* 0x0000000402027981 */ /* 0x000ee8000c0e1b00 */
[----:B------:R-:W4:Y:S01]  /*04a0*/  LDG.E.EL.64 R6, [R6.64] ;  /* 0x0000000406067981 */ /* 0x000f22000c2e1b00 */
[----:B--2---:R-:W-:-:S02]  /*04b0*/  PRMT R8, R4, 0x7632, R8 ;  /* 0x0000763204087816 */ /* 0x004fc40000000008 */
[----:B------:R-:W-:Y:S02]  /*04c0*/  SHF.L.U32 R12, R4, 0x10, RZ ;  /* 0x00000010040c7819 */ /* 0x000fe400000006ff */
[C---:B---3--:R-:W-:Y:S01]  /*04d0*/  PRMT R16, R2.reuse, 0x7632, R16 ;  /* 0x0000763202107816 */ /* 0x048fe20000000010 */
[----:B------:R-:W-:Y:S01]  /*04e0*/  IMAD.U32 R17, R2, 0x10000, RZ ;  /* 0x0001000002117824 */ /* 0x000fe200078e00ff */
[----:B------:R-:W-:Y:S02]  /*04f0*/  PRMT R11, R5, 0x7632, R11 ;  /* 0x00007632050b7816 */ /* 0x000fe4000000000b */
[C---:B0-----:R-:W-:Y:S01]  /*0500*/  PRMT R14, R3.reuse, 0x7632, R14 ;  /* 0x00007632030e7816 */ /* 0x041fe2000000000e */
[----:B------:R-:W-:Y:S01]  /*0510*/  FADD R17, R12, R17 ;  /* 0x000000110c117221 */ /* 0x000fe20000000000 */
[----:B------:R-:W-:Y:S02]  /*0520*/  SHF.L.U32 R4, R3, 0x10, RZ ;  /* 0x0000001003047819 */ /* 0x000fe400000006ff */
[----:B------:R-:W-:Y:S01]  /*0530*/  SHF.L.U32 R8, R8, 0x10, RZ ;  /* 0x0000001008087819 */ /* 0x000fe200000006ff */
[----:B------:R-:W-:Y:S01]  /*0540*/  IMAD.U32 R14, R14, 0x10000, RZ ;  /* 0x000100000e0e7824 */ /* 0x000fe200078e00ff */
[----:B------:R-:W-:Y:S01]  /*0550*/  SHF.L.U32 R3, R16, 0x10, RZ ;  /* 0x0000001010037819 */ /* 0x000fe200000006ff */
[----:B------:R-:W-:Y:S01]  /*0560*/  FMUL R17, R10, R17 ;  /* 0x000000110a117220 */ /* 0x000fe20000400000 */
[----:B------:R-:W-:-:S02]  /*0570*/  SHF.L.U32 R13, R5, 0x10, RZ ;  /* 0x00000010050d7819 */ /* 0x000fc400000006ff */
[----:B------:R-:W-:Y:S01]  /*0580*/  SHF.L.U32 R11, R11, 0x10, RZ ;  /* 0x000000100b0b7819 */ /* 0x000fe200000006ff */
[--C-:B------:R-:W-:Y:S01]  /*0590*/  FADD R5, R8, R3.reuse ;  /* 0x0000000308057221 */ /* 0x100fe20000000000 */
[----:B----4-:R-:W-:Y:S01]  /*05a0*/  PRMT R2, R6, 0x7632, R2 ;  /* 0x0000763206027816 */ /* 0x010fe20000000002 */
[----:B------:R-:W-:Y:S01]  /*05b0*/  FADD R13, R13, R4 ;  /* 0x000000040d0d7221 */ /* 0x000fe20000000000 */
[----:B------:R-:W-:Y:S01]  /*05c0*/  PRMT R3, R7, 0x7632, R3 ;  /* 0x0000763207037816 */ /* 0x000fe20000000003 */
[----:B------:R-:W-:Y:S01]  /*05d0*/  FADD R11, R11, R14 ;  /* 0x0000000e0b0b7221 */ /* 0x000fe20000000000 */
[----:B------:R-:W-:Y:S01]  /*05e0*/  SHF.L.U32 R7, R7, 0x10, RZ ;  /* 0x0000001007077819 */ /* 0x000fe200000006ff */
[----:B------:R-:W-:Y:S01]  /*05f0*/  FMUL R5, R10, R5 ;  /* 0x000000050a057220 */ /* 0x000fe20000400000 */
[----:B------:R-:W-:Y:S01]  /*0600*/  SHF.L.U32 R6, R6, 0x10, RZ ;  /* 0x0000001006067819 */ /* 0x000fe200000006ff */
[----:B------:R-:W-:Y:S01]  /*0610*/  FMUL R4, R10, R13 ;  /* 0x0000000d0a047220 */ /* 0x000fe20000400000 */
[----:B------:R-:W-:Y:S01]  /*0620*/  SHF.L.U32 R2, R2, 0x10, RZ ;  /* 0x0000001002027819 */ /* 0x000fe200000006ff */
[----:B------:R-:W-:Y:S01]  /*0630*/  FMUL R10, R10, R11 ;  /* 0x0000000b0a0a7220 */ /* 0x000fe20000400000 */
[----:B------:R-:W-:Y:S01]  /*0640*/  SHF.L.U32 R3, R3, 0x10, RZ ;  /* 0x0000001003037819 */ /* 0x000fe200000006ff */
[----:B------:R-:W-:-:S02]  /*0650*/  FMUL R4, R7, R4 ;  /* 0x0000000407047220 */ /* 0x000fc40000400000 */
[----:B------:R-:W-:Y:S02]  /*0660*/  FMUL R6, R6, R17 ;  /* 0x0000001106067220 */ /* 0x000fe40000400000 */
[----:B------:R-:W-:Y:S02]  /*0670*/  FMUL R5, R2, R5 ;  /* 0x0000000502057220 */ /* 0x000fe40000400000 */
[----:B------:R-:W-:Y:S02]  /*0680*/  FMUL R7, R3, R10 ;  /* 0x0000000a03077220 */ /* 0x000fe40000400000 */
[----:B------:R-:W-:Y:S01]  /*0690*/  IMAD.WIDE R2, R9, R0, c[0x0][0x180] ;  /* 0x0000600009027625 */ /* 0x000fe200078e0200 */
[----:B------:R-:W-:Y:S02]  /*06a0*/  F2FP.BF16.PACK_AB R6, R5, R6 ;  /* 0x000000060506723e */ /* 0x000fe400000010ff */
[----:B------:R-:W-:-:S05]  /*06b0*/  F2FP.BF16.PACK_AB R7, R7, R4 ;  /* 0x000000040707723e */ /* 0x000fca00000010ff */
[----:B------:R-:W-:Y:S01]  /*06c0*/  STG.E.64 [R2.64], R6 ;  /* 0x0000000602007986 */ /* 0x000fe2000c101b04 */
[----:B------:R-:W-:Y:S05]  /*06d0*/  EXIT ;  /* 0x000000000000794d */ /* 0x000fea0003800000 */
.L_x_0:
[----:B------:R-:W-:-:S00]  /*06e0*/  BRA `(.L_x_0) ;  /* 0xfffffff000007947 */ /* 0x000fc0000383ffff */
[----:B------:R-:W-:-:S00]  /*06f0*/  NOP ;  /* 0x0000000000007918 */ /* 0x000fc00000000000 */
        /* <DEDUP_REMOVED lines=8> */
.L_x_1:


//--------------------- .nv.global.init           --------------------------
	.section	.nv.global.init,"aw",@progbits
.nv.global.init:
	.type		_$_str,@object
	.size		_$_str,(.L_0 - _$_str)
_$_str:
        /*0000*/ 	.byte	0x5f, 0x5f, 0x43, 0x55, 0x44, 0x41, 0x5f, 0x46, 0x54, 0x5a, 0x00
.L_0:


//--------------------- .nv.shared.triton_        --------------------------
	.section	.nv.shared.triton_,"aw",@nobits
	.sectionflags	@""
	.align	16
